//
// Generated by NVIDIA NVVM Compiler
//
// Compiler Build ID: CL-36424714
// Cuda compilation tools, release 13.0, V13.0.88
// Based on NVVM 20.0.0
//

.version 9.0
.target sm_100
.address_size 64

	// .globl	_Z20MatrixMultiplicationPdS_S_PiS0_S0_

.visible .entry _Z20MatrixMultiplicationPdS_S_PiS0_S0_(
	.param .u64 .ptr .align 1 _Z20MatrixMultiplicationPdS_S_PiS0_S0__param_0,
	.param .u64 .ptr .align 1 _Z20MatrixMultiplicationPdS_S_PiS0_S0__param_1,
	.param .u64 .ptr .align 1 _Z20MatrixMultiplicationPdS_S_PiS0_S0__param_2,
	.param .u64 .ptr .align 1 _Z20MatrixMultiplicationPdS_S_PiS0_S0__param_3,
	.param .u64 .ptr .align 1 _Z20MatrixMultiplicationPdS_S_PiS0_S0__param_4,
	.param .u64 .ptr .align 1 _Z20MatrixMultiplicationPdS_S_PiS0_S0__param_5
)
{
	.reg .pred 	%p<5>;
	.reg .b32 	%r<24>;
	.reg .b64 	%rd<22>;
	.reg .b64 	%fd<5>;

	ld.param.u64 	%rd6, [_Z20MatrixMultiplicationPdS_S_PiS0_S0__param_0];
	ld.param.u64 	%rd7, [_Z20MatrixMultiplicationPdS_S_PiS0_S0__param_1];
	ld.param.u64 	%rd8, [_Z20MatrixMultiplicationPdS_S_PiS0_S0__param_2];
	ld.param.u64 	%rd9, [_Z20MatrixMultiplicationPdS_S_PiS0_S0__param_3];
	ld.param.u64 	%rd10, [_Z20MatrixMultiplicationPdS_S_PiS0_S0__param_4];
	ld.param.u64 	%rd11, [_Z20MatrixMultiplicationPdS_S_PiS0_S0__param_5];
	cvta.to.global.u64 	%rd1, %rd10;
	cvta.to.global.u64 	%rd2, %rd8;
	cvta.to.global.u64 	%rd3, %rd11;
	cvta.to.global.u64 	%rd12, %rd9;
	mov.u32 	%r9, %ctaid.y;
	mov.u32 	%r10, %ntid.y;
	mov.u32 	%r11, %tid.y;
	mad.lo.s32 	%r1, %r9, %r10, %r11;
	mov.u32 	%r12, %ctaid.x;
	mov.u32 	%r13, %ntid.x;
	mov.u32 	%r14, %tid.x;
	mad.lo.s32 	%r2, %r12, %r13, %r14;
	ld.global.u32 	%r15, [%rd12];
	setp.ge.s32 	%p1, %r1, %r15;
	@%p1 bra 	$L__BB0_5;
	ld.global.u32 	%r3, [%rd3];
	setp.ge.s32 	%p2, %r2, %r3;
	@%p2 bra 	$L__BB0_5;
	mad.lo.s32 	%r16, %r3, %r1, %r2;
	mul.wide.s32 	%rd13, %r16, 8;
	add.s64 	%rd14, %rd2, %rd13;
	mov.b64 	%rd15, 0;
	st.global.u64 	[%rd14], %rd15;
	ld.global.u32 	%r22, [%rd1];
	setp.lt.s32 	%p3, %r22, 1;
	@%p3 bra 	$L__BB0_5;
	cvta.to.global.u64 	%rd4, %rd6;
	cvta.to.global.u64 	%rd5, %rd7;
	mov.b32 	%r23, 0;
$L__BB0_4:
	mad.lo.s32 	%r18, %r22, %r1, %r23;
	mul.wide.s32 	%rd16, %r18, 8;
	add.s64 	%rd17, %rd4, %rd16;
	ld.global.f64 	%fd1, [%rd17];
	ld.global.u32 	%r19, [%rd3];
	mad.lo.s32 	%r20, %r19, %r23, %r2;
	mul.wide.s32 	%rd18, %r20, 8;
	add.s64 	%rd19, %rd5, %rd18;
	ld.global.f64 	%fd2, [%rd19];
	mad.lo.s32 	%r21, %r19, %r1, %r2;
	mul.wide.s32 	%rd20, %r21, 8;
	add.s64 	%rd21, %rd2, %rd20;
	ld.global.f64 	%fd3, [%rd21];
	fma.rn.f64 	%fd4, %fd1, %fd2, %fd3;
	st.global.f64 	[%rd21], %fd4;
	add.s32 	%r23, %r23, 1;
	ld.global.u32 	%r22, [%rd1];
	setp.lt.s32 	%p4, %r23, %r22;
	@%p4 bra 	$L__BB0_4;
$L__BB0_5:
	ret;

}


// ===== COMPILED SASS (sm_100) =====

	.target	sm_100

	.elftype	@"ET_EXEC"


//--------------------- .note.nv.tkinfo           --------------------------
	.section	.note.nv.tkinfo,"",@"SHT_NOTE"
	.sectionflags	@"SHF_NOTE_NV_TKINFO"
	.tkinfo
        /*0018*/ 	.word	0x00000002
        /*0030*/ 	.string	""
        /*0030*/ 	.string	"ptxas"
        /*0030*/ 	.string	"Cuda compilation tools, release 13.0, V13.0.88"
        /*0030*/ 	.string	"Build cuda_13.0.r13.0/compiler.36424714_0"
        /*0030*/ 	.string	"-arch sm_100 -m 64 "



//--------------------- .note.nv.cuinfo           --------------------------
	.section	.note.nv.cuinfo,"",@"SHT_NOTE"
	.sectionflags	@"SHF_NOTE_NV_CUINFO"
        /*0018*/ 	.short	0x0002
        /*001a*/ 	.short	0x0064
        /*001c*/ 	.short	0x0082
	.zero		2


//--------------------- .nv.info                  --------------------------
	.section	.nv.info,"",@"SHT_CUDA_INFO"
	.align	4


	//----- nvinfo : EIATTR_REGCOUNT
	.align		4
        /*0000*/ 	.byte	0x04, 0x2f
        /*0002*/ 	.short	(.L_1 - .L_0)
	.align		4
.L_0:
        /*0004*/ 	.word	index@(_Z20MatrixMultiplicationPdS_S_PiS0_S0_)
        /*0008*/ 	.word	0x00000016


	//----- nvinfo : EIATTR_FRAME_SIZE
	.align		4
.L_1:
        /*000c*/ 	.byte	0x04, 0x11
        /*000e*/ 	.short	(.L_3 - .L_2)
	.align		4
.L_2:
        /*0010*/ 	.word	index@(_Z20MatrixMultiplicationPdS_S_PiS0_S0_)
        /*0014*/ 	.word	0x00000000


	//----- nvinfo : EIATTR_MIN_STACK_SIZE
	.align		4
.L_3:
        /*0018*/ 	.byte	0x04, 0x12
        /*001a*/ 	.short	(.L_5 - .L_4)
	.align		4
.L_4:
        /*001c*/ 	.word	index@(_Z20MatrixMultiplicationPdS_S_PiS0_S0_)
        /*0020*/ 	.word	0x00000000
.L_5:


//--------------------- .nv.compat                --------------------------
	.section	.nv.compat,"",@"SHT_CUDA_COMPAT_INFO"
	.align	4
        /*0000*/ 	.byte	0x02, 0x09, 0x00, 0x00, 0x02, 0x02, 0x01, 0x00, 0x02, 0x05, 0x05, 0x00, 0x03, 0x07, 0x01, 0x01
        /*0010*/ 	.byte	0x02, 0x03, 0x00, 0x00, 0x02, 0x06, 0x01, 0x00, 0x04, 0x0b, 0x08, 0x00, 0x01, 0x00, 0x00, 0x00
        /*0020*/ 	.byte	0x00, 0x00, 0x00, 0x00


//--------------------- .nv.info._Z20MatrixMultiplicationPdS_S_PiS0_S0_ --------------------------
	.section	.nv.info._Z20MatrixMultiplicationPdS_S_PiS0_S0_,"",@"SHT_CUDA_INFO"
	.sectionflags	@""
	.align	4


	//----- nvinfo : EIATTR_CUDA_API_VERSION
	.align		4
        /*0000*/ 	.byte	0x04, 0x37
        /*0002*/ 	.short	(.L_7 - .L_6)
.L_6:
        /*0004*/ 	.word	0x00000082


	//----- nvinfo : EIATTR_KPARAM_INFO
	.align		4
.L_7:
        /*0008*/ 	.byte	0x04, 0x17
        /*000a*/ 	.short	(.L_9 - .L_8)
.L_8:
        /*000c*/ 	.word	0x00000000
        /*0010*/ 	.short	0x0005
        /*0012*/ 	.short	0x0028
        /*0014*/ 	.byte	0x00, 0xf5, 0x21, 0x00


	//----- nvinfo : EIATTR_KPARAM_INFO
	.align		4
.L_9:
        /*0018*/ 	.byte	0x04, 0x17
        /*001a*/ 	.short	(.L_11 - .L_10)
.L_10:
        /*001c*/ 	.word	0x00000000
        /*0020*/ 	.short	0x0004
        /*0022*/ 	.short	0x0020
        /*0024*/ 	.byte	0x00, 0xf5, 0x21, 0x00


	//----- nvinfo : EIATTR_KPARAM_INFO
	.align		4
.L_11:
        /*0028*/ 	.byte	0x04, 0x17
        /*002a*/ 	.short	(.L_13 - .L_12)
.L_12:
        /*002c*/ 	.word	0x00000000
        /*0030*/ 	.short	0x0003
        /*0032*/ 	.short	0x0018
        /*0034*/ 	.byte	0x00, 0xf5, 0x21, 0x00


	//----- nvinfo : EIATTR_KPARAM_INFO
	.align		4
.L_13:
        /*0038*/ 	.byte	0x04, 0x17
        /*003a*/ 	.short	(.L_15 - .L_14)
.L_14:
        /*003c*/ 	.word	0x00000000
        /*0040*/ 	.short	0x0002
        /*0042*/ 	.short	0x0010
        /*0044*/ 	.byte	0x00, 0xf5, 0x21, 0x00


	//----- nvinfo : EIATTR_KPARAM_INFO
	.align		4
.L_15:
        /*0048*/ 	.byte	0x04, 0x17
        /*004a*/ 	.short	(.L_17 - .L_16)
.L_16:
        /*004c*/ 	.word	0x00000000
        /*0050*/ 	.short	0x0001
        /*0052*/ 	.short	0x0008
        /*0054*/ 	.byte	0x00, 0xf5, 0x21, 0x00


	//----- nvinfo : EIATTR_KPARAM_INFO
	.align		4
.L_17:
        /*0058*/ 	.byte	0x04, 0x17
        /*005a*/ 	.short	(.L_19 - .L_18)
.L_18:
        /*005c*/ 	.word	0x00000000
        /*0060*/ 	.short	0x0000
        /*0062*/ 	.short	0x0000
        /*0064*/ 	.byte	0x00, 0xf5, 0x21, 0x00


	//----- nvinfo : EIATTR_SPARSE_MMA_MASK
	.align		4
.L_19:
        /*0068*/ 	.byte	0x03, 0x50
        /*006a*/ 	.short	0x0000


	//----- nvinfo : EIATTR_MAXREG_COUNT
	.align		4
        /*006c*/ 	.byte	0x03, 0x1b
        /*006e*/ 	.short	0x00ff


	//----- nvinfo : EIATTR_MERCURY_ISA_VERSION
	.align		4
        /*0070*/ 	.byte	0x03, 0x5f
        /*0072*/ 	.short	0x0101


	//----- nvinfo : EIATTR_VRC_CTA_INIT_COUNT
	.align		4
        /*0074*/ 	.byte	0x02, 0x4a
	.zero		1
	.zero		1


	//----- nvinfo : EIATTR_EXIT_INSTR_OFFSETS
	.align		4
        /*0078*/ 	.byte	0x04, 0x1c
        /*007a*/ 	.short	(.L_21 - .L_20)


	//   ....[0]....
.L_20:
        /*007c*/ 	.word	0x000000d0


	//   ....[1]....
        /*0080*/ 	.word	0x00000110


	//   ....[2]....
        /*0084*/ 	.word	0x00000190


	//   ....[3]....
        /*0088*/ 	.word	0x000002d0


	//----- nvinfo : EIATTR_CBANK_PARAM_SIZE
	.align		4
.L_21:
        /*008c*/ 	.byte	0x03, 0x19
        /*008e*/ 	.short	0x0030


	//----- nvinfo : EIATTR_PARAM_CBANK
	.align		4
        /*0090*/ 	.byte	0x04, 0x0a
        /*0092*/ 	.short	(.L_23 - .L_22)
	.align		4
.L_22:
        /*0094*/ 	.word	index@(.nv.constant0._Z20MatrixMultiplicationPdS_S_PiS0_S0_)
        /*0098*/ 	.short	0x0380
        /*009a*/ 	.short	0x0030


	//----- nvinfo : EIATTR_SW_WAR
	.align		4
.L_23:
        /*009c*/ 	.byte	0x04, 0x36
        /*009e*/ 	.short	(.L_25 - .L_24)
.L_24:
        /*00a0*/ 	.word	0x00000008
.L_25:


//--------------------- .nv.callgraph             --------------------------
	.section	.nv.callgraph,"",@"SHT_CUDA_CALLGRAPH"
	.align	4
	.sectionentsize	8
	.align		4
        /*0000*/ 	.word	0x00000000
	.align		4
        /*0004*/ 	.word	0xffffffff
	.align		4
        /*0008*/ 	.word	0x00000000
	.align		4
        /*000c*/ 	.word	0xfffffffe
	.align		4
        /*0010*/ 	.word	0x00000000
	.align		4
        /*0014*/ 	.word	0xfffffffd
	.align		4
        /*0018*/ 	.word	0x00000000
	.align		4
        /*001c*/ 	.word	0xfffffffc


//--------------------- .text._Z20MatrixMultiplicationPdS_S_PiS0_S0_ --------------------------
	.section	.text._Z20MatrixMultiplicationPdS_S_PiS0_S0_,"ax",@progbits
	.align	128
        .global         _Z20MatrixMultiplicationPdS_S_PiS0_S0_
        .type           _Z20MatrixMultiplicationPdS_S_PiS0_S0_,@function
        .size           _Z20MatrixMultiplicationPdS_S_PiS0_S0_,(.L_x_2 - _Z20MatrixMultiplicationPdS_S_PiS0_S0_)
        .other          _Z20MatrixMultiplicationPdS_S_PiS0_S0_,@"STO_CUDA_ENTRY STV_DEFAULT"
_Z20MatrixMultiplicationPdS_S_PiS0_S0_:
.text._Z20MatrixMultiplicationPdS_S_PiS0_S0_:
[----:B------:R-:W-:Y:S08]  /*0000*/  LDC R1, c[0x0][0x37c] ;  /* 0x0000df00ff017b82 */ /* 0x000ff00000000800 */
[----:B------:R-:W0:Y:S01]  /*0010*/  LDC.64 R2, c[0x0][0x398] ;  /* 0x0000e600ff027b82 */ /* 0x000e220000000a00 */
[----:B------:R-:W0:Y:S02]  /*0020*/  LDCU.64 UR6, c[0x0][0x358] ;  /* 0x00006b00ff0677ac */ /* 0x000e240008000a00 */
[----:B0-----:R-:W2:Y:S05]  /*0030*/  LDG.E R3, desc[UR6][R2.64] ;  /* 0x0000000602037981 */ /* 0x001eaa000c1e1900 */
[----:B------:R-:W0:Y:S01]  /*0040*/  S2UR UR4, SR_CTAID.Y ;  /* 0x00000000000479c3 */ /* 0x000e220000002600 */
[----:B------:R-:W0:Y:S01]  /*0050*/  S2R R5, SR_TID.Y ;  /* 0x0000000000057919 */ /* 0x000e220000002200 */
[----:B------:R-:W1:Y:S06]  /*0060*/  S2R R4, SR_TID.X ;  /* 0x0000000000047919 */ /* 0x000e6c0000002100 */
[----:B------:R-:W0:Y:S08]  /*0070*/  LDC R0, c[0x0][0x364] ;  /* 0x0000d900ff007b82 */ /* 0x000e300000000800 */
[----:B------:R-:W1:Y:S08]  /*0080*/  S2UR UR5, SR_CTAID.X ;  /* 0x00000000000579c3 */ /* 0x000e700000002500 */
[----:B------:R-:W1:Y:S01]  /*0090*/  LDC R7, c[0x0][0x360] ;  /* 0x0000d800ff077b82 */ /* 0x000e620000000800 */
[----:B0-----:R-:W-:-:S02]  /*00a0*/  IMAD R0, R0, UR4, R5 ;  /* 0x0000000400007c24 */ /* 0x001fc4000f8e0205 */
[----:B-1----:R-:W-:-:S03]  /*00b0*/  IMAD R7, R7, UR5, R4 ;  /* 0x0000000507077c24 */ /* 0x002fc6000f8e0204 */
[----:B--2---:R-:W-:-:S13]  /*00c0*/  ISETP.GE.AND P0, PT, R0, R3, PT ;  /* 0x000000030000720c */ /* 0x004fda0003f06270 */
[----:B------:R-:W-:Y:S05]  /*00d0*/  @P0 EXIT ;  /* 0x000000000000094d */ /* 0x000fea0003800000 */
[----:B------:R-:W0:Y:S02]  /*00e0*/  LDC.64 R2, c[0x0][0x3a8] ;  /* 0x0000ea00ff027b82 */ /* 0x000e240000000a00 */
[----:B0-----:R-:W2:Y:S02]  /*00f0*/  LDG.E R6, desc[UR6][R2.64] ;  /* 0x0000000602067981 */ /* 0x001ea4000c1e1900 */
[----:B--2---:R-:W-:-:S13]  /*0100*/  ISETP.GE.AND P0, PT, R7, R6, PT ;  /* 0x000000060700720c */ /* 0x004fda0003f06270 */
[----:B------:R-:W-:Y:S05]  /*0110*/  @P0 EXIT ;  /* 0x000000000000094d */ /* 0x000fea0003800000 */
[----:B------:R-:W0:Y:S01]  /*0120*/  LDC.64 R4, c[0x0][0x390] ;  /* 0x0000e400ff047b82 */ /* 0x000e220000000a00 */
[----:B------:R-:W-:-:S07]  /*0130*/  IMAD R9, R0, R6, R7 ;  /* 0x0000000600097224 */ /* 0x000fce00078e0207 */
[----:B------:R-:W1:Y:S01]  /*0140*/  LDC.64 R16, c[0x0][0x3a0] ;  /* 0x0000e800ff107b82 */ /* 0x000e620000000a00 */
[----:B0-----:R-:W-:-:S05]  /*0150*/  IMAD.WIDE R8, R9, 0x8, R4 ;  /* 0x0000000809087825 */ /* 0x001fca00078e0204 */
[----:B------:R0:W-:Y:S04]  /*0160*/  STG.E.64 desc[UR6][R8.64], RZ ;  /* 0x000000ff08007986 */ /* 0x0001e8000c101b06 */
[----:B-1----:R-:W2:Y:S02]  /*0170*/  LDG.E R6, desc[UR6][R16.64] ;  /* 0x0000000610067981 */ /* 0x002ea4000c1e1900 */
[----:B--2---:R-:W-:-:S13]  /*0180*/  ISETP.GE.AND P0, PT, R6, 0x1, PT ;  /* 0x000000010600780c */ /* 0x004fda0003f06270 */
[----:B0-----:R-:W-:Y:S05]  /*0190*/  @!P0 EXIT ;  /* 0x000000000000894d */ /* 0x001fea0003800000 */
[----:B------:R-:W-:-:S05]  /*01a0*/  UMOV UR4, URZ ;  /* 0x000000ff00047c82 */ /* 0x000fca0008000000 */
.L_x_0:
[----:B------:R-:W2:Y:S01]  /*01b0*/  LDG.E R12, desc[UR6][R2.64] ;  /* 0x00000006020c7981 */ /* 0x000ea2000c1e1900 */
[----:B------:R-:W0:Y:S01]  /*01c0*/  LDC.64 R8, c[0x0][0x380] ;  /* 0x0000e000ff087b82 */ /* 0x000e220000000a00 */
[----:B------:R-:W-:-:S07]  /*01d0*/  IMAD R13, R0, R6, UR4 ;  /* 0x00000004000d7e24 */ /* 0x000fce000f8e0206 */
[----:B------:R-:W1:Y:S01]  /*01e0*/  LDC.64 R10, c[0x0][0x388] ;  /* 0x0000e200ff0a7b82 */ /* 0x000e620000000a00 */
[----:B0-----:R-:W-:-:S06]  /*01f0*/  IMAD.WIDE R8, R13, 0x8, R8 ;  /* 0x000000080d087825 */ /* 0x001fcc00078e0208 */
[----:B------:R-:W3:Y:S01]  /*0200*/  LDG.E.64 R8, desc[UR6][R8.64] ;  /* 0x0000000608087981 */ /* 0x000ee2000c1e1b00 */
[--C-:B--2---:R-:W-:Y:S02]  /*0210*/  IMAD R15, R12, UR4, R7.reuse ;  /* 0x000000040c0f7c24 */ /* 0x104fe4000f8e0207 */
[----:B------:R-:W-:Y:S02]  /*0220*/  IMAD R19, R0, R12, R7 ;  /* 0x0000000c00137224 */ /* 0x000fe400078e0207 */
[----:B-1----:R-:W-:-:S04]  /*0230*/  IMAD.WIDE R10, R15, 0x8, R10 ;  /* 0x000000080f0a7825 */ /* 0x002fc800078e020a */
[----:B------:R-:W-:Y:S02]  /*0240*/  IMAD.WIDE R12, R19, 0x8, R4 ;  /* 0x00000008130c7825 */ /* 0x000fe400078e0204 */
[----:B------:R-:W3:Y:S04]  /*0250*/  LDG.E.64 R10, desc[UR6][R10.64] ;  /* 0x000000060a0a7981 */ /* 0x000ee8000c1e1b00 */
[----:B------:R-:W3:Y:S02]  /*0260*/  LDG.E.64 R14, desc[UR6][R12.64] ;  /* 0x000000060c0e7981 */ /* 0x000ee4000c1e1b00 */
[----:B---3--:R-:W-:-:S07]  /*0270*/  DFMA R14, R8, R10, R14 ;  /* 0x0000000a080e722b */ /* 0x008fce000000000e */
[----:B------:R0:W-:Y:S04]  /*0280*/  STG.E.64 desc[UR6][R12.64], R14 ;  /* 0x0000000e0c007986 */ /* 0x0001e8000c101b06 */
[----:B------:R-:W2:Y:S01]  /*0290*/  LDG.E R6, desc[UR6][R16.64] ;  /* 0x0000000610067981 */ /* 0x000ea2000c1e1900 */
[----:B------:R-:W-:-:S06]  /*02a0*/  UIADD3 UR4, UPT, UPT, UR4, 0x1, URZ ;  /* 0x0000000104047890 */ /* 0x000fcc000fffe0ff */
[----:B--2---:R-:W-:-:S13]  /*02b0*/  ISETP.LE.AND P0, PT, R6, UR4, PT ;  /* 0x0000000406007c0c */ /* 0x004fda000bf03270 */
[----:B0-----:R-:W-:Y:S05]  /*02c0*/  @!P0 BRA `(.L_x_0) ;  /* 0xfffffffc00b88947 */ /* 0x001fea000383ffff */
[----:B------:R-:W-:Y:S05]  /*02d0*/  EXIT ;  /* 0x000000000000794d */ /* 0x000fea0003800000 */
.L_x_1:
[----:B------:R-:W-:-:S00]  /*02e0*/  BRA `(.L_x_1) ;  /* 0xfffffffc00fc7947 */ /* 0x000fc0000383ffff */
[----:B------:R-:W-:-:S00]  /*02f0*/  NOP ;  /* 0x0000000000007918 */ /* 0x000fc00000000000 */
        /* <DEDUP_REMOVED lines=8> */
.L_x_2:


//--------------------- .nv.shared.reserved.0     --------------------------
	.section	.nv.shared.reserved.0,"aw",@nobits
	.weak		__nv_reservedSMEM_offset_0_alias
	.size		__nv_reservedSMEM_offset_0_alias, 0, 64
	.other		__nv_reservedSMEM_offset_0_alias,@"STO_CUDA_RESERVED_SHARED STV_DEFAULT"
__nv_reservedSMEM_offset_0_alias:
	.zero		0
	.zero		64


//--------------------- .nv.constant0._Z20MatrixMultiplicationPdS_S_PiS0_S0_ --------------------------
	.section	.nv.constant0._Z20MatrixMultiplicationPdS_S_PiS0_S0_,"a",@progbits
	.sectionflags	@""
	.align	4
.nv.constant0._Z20MatrixMultiplicationPdS_S_PiS0_S0_:
	.zero		944


//--------------------- SYMBOLS --------------------------

	.type		.nv.reservedSmem.offset0,@object
	.size		.nv.reservedSmem.offset0,0x4
